//
// Generated by NVIDIA NVVM Compiler
//
// Compiler Build ID: CL-36424714
// Cuda compilation tools, release 13.0, V13.0.88
// Based on NVVM 20.0.0
//

.version 9.0
.target sm_100
.address_size 64

	// .globl	_Z14blurImgKernel1P6uchar3iiPfiS0_
.const .align 4 .b8 dc_filter[324];

.visible .entry _Z14blurImgKernel1P6uchar3iiPfiS0_(
	.param .u64 .ptr .align 1 _Z14blurImgKernel1P6uchar3iiPfiS0__param_0,
	.param .u32 _Z14blurImgKernel1P6uchar3iiPfiS0__param_1,
	.param .u32 _Z14blurImgKernel1P6uchar3iiPfiS0__param_2,
	.param .u64 .ptr .align 1 _Z14blurImgKernel1P6uchar3iiPfiS0__param_3,
	.param .u32 _Z14blurImgKernel1P6uchar3iiPfiS0__param_4,
	.param .u64 .ptr .align 1 _Z14blurImgKernel1P6uchar3iiPfiS0__param_5
)
{


	ret;

}
	// .globl	_Z14blurImgKernel2P6uchar3iiPfiS0_
.visible .entry _Z14blurImgKernel2P6uchar3iiPfiS0_(
	.param .u64 .ptr .align 1 _Z14blurImgKernel2P6uchar3iiPfiS0__param_0,
	.param .u32 _Z14blurImgKernel2P6uchar3iiPfiS0__param_1,
	.param .u32 _Z14blurImgKernel2P6uchar3iiPfiS0__param_2,
	.param .u64 .ptr .align 1 _Z14blurImgKernel2P6uchar3iiPfiS0__param_3,
	.param .u32 _Z14blurImgKernel2P6uchar3iiPfiS0__param_4,
	.param .u64 .ptr .align 1 _Z14blurImgKernel2P6uchar3iiPfiS0__param_5
)
{


	ret;

}
	// .globl	_Z14blurImgKernel3P6uchar3iiiS0_
.visible .entry _Z14blurImgKernel3P6uchar3iiiS0_(
	.param .u64 .ptr .align 1 _Z14blurImgKernel3P6uchar3iiiS0__param_0,
	.param .u32 _Z14blurImgKernel3P6uchar3iiiS0__param_1,
	.param .u32 _Z14blurImgKernel3P6uchar3iiiS0__param_2,
	.param .u32 _Z14blurImgKernel3P6uchar3iiiS0__param_3,
	.param .u64 .ptr .align 1 _Z14blurImgKernel3P6uchar3iiiS0__param_4
)
{


	ret;

}


// ===== COMPILED SASS (sm_100) =====

	.target	sm_100

	.elftype	@"ET_EXEC"


//--------------------- .note.nv.tkinfo           --------------------------
	.section	.note.nv.tkinfo,"",@"SHT_NOTE"
	.sectionflags	@"SHF_NOTE_NV_TKINFO"
	.tkinfo
        /*0018*/ 	.word	0x00000002
        /*0030*/ 	.string	""
        /*0030*/ 	.string	"ptxas"
        /*0030*/ 	.string	"Cuda compilation tools, release 13.0, V13.0.88"
        /*0030*/ 	.string	"Build cuda_13.0.r13.0/compiler.36424714_0"
        /*0030*/ 	.string	"-arch sm_100 -m 64 "



//--------------------- .note.nv.cuinfo           --------------------------
	.section	.note.nv.cuinfo,"",@"SHT_NOTE"
	.sectionflags	@"SHF_NOTE_NV_CUINFO"
        /*0018*/ 	.short	0x0002
        /*001a*/ 	.short	0x0064
        /*001c*/ 	.short	0x0082
	.zero		2


//--------------------- .nv.info                  --------------------------
	.section	.nv.info,"",@"SHT_CUDA_INFO"
	.align	4


	//----- nvinfo : EIATTR_REGCOUNT
	.align		4
        /*0000*/ 	.byte	0x04, 0x2f
        /*0002*/ 	.short	(.L_2 - .L_1)
	.align		4
.L_1:
        /*0004*/ 	.word	index@(_Z14blurImgKernel1P6uchar3iiPfiS0_)
        /*0008*/ 	.word	0x00000004


	//----- nvinfo : EIATTR_FRAME_SIZE
	.align		4
.L_2:
        /*000c*/ 	.byte	0x04, 0x11
        /*000e*/ 	.short	(.L_4 - .L_3)
	.align		4
.L_3:
        /*0010*/ 	.word	index@(_Z14blurImgKernel1P6uchar3iiPfiS0_)
        /*0014*/ 	.word	0x00000000


	//----- nvinfo : EIATTR_REGCOUNT
	.align		4
.L_4:
        /*0018*/ 	.byte	0x04, 0x2f
        /*001a*/ 	.short	(.L_6 - .L_5)
	.align		4
.L_5:
        /*001c*/ 	.word	index@(_Z14blurImgKernel2P6uchar3iiPfiS0_)
        /*0020*/ 	.word	0x00000004


	//----- nvinfo : EIATTR_FRAME_SIZE
	.align		4
.L_6:
        /*0024*/ 	.byte	0x04, 0x11
        /*0026*/ 	.short	(.L_8 - .L_7)
	.align		4
.L_7:
        /*0028*/ 	.word	index@(_Z14blurImgKernel2P6uchar3iiPfiS0_)
        /*002c*/ 	.word	0x00000000


	//----- nvinfo : EIATTR_REGCOUNT
	.align		4
.L_8:
        /*0030*/ 	.byte	0x04, 0x2f
        /*0032*/ 	.short	(.L_10 - .L_9)
	.align		4
.L_9:
        /*0034*/ 	.word	index@(_Z14blurImgKernel3P6uchar3iiiS0_)
        /*0038*/ 	.word	0x00000004


	//----- nvinfo : EIATTR_FRAME_SIZE
	.align		4
.L_10:
        /*003c*/ 	.byte	0x04, 0x11
        /*003e*/ 	.short	(.L_12 - .L_11)
	.align		4
.L_11:
        /*0040*/ 	.word	index@(_Z14blurImgKernel3P6uchar3iiiS0_)
        /*0044*/ 	.word	0x00000000


	//----- nvinfo : EIATTR_MIN_STACK_SIZE
	.align		4
.L_12:
        /*0048*/ 	.byte	0x04, 0x12
        /*004a*/ 	.short	(.L_14 - .L_13)
	.align		4
.L_13:
        /*004c*/ 	.word	index@(_Z14blurImgKernel3P6uchar3iiiS0_)
        /*0050*/ 	.word	0x00000000


	//----- nvinfo : EIATTR_MIN_STACK_SIZE
	.align		4
.L_14:
        /*0054*/ 	.byte	0x04, 0x12
        /*0056*/ 	.short	(.L_16 - .L_15)
	.align		4
.L_15:
        /*0058*/ 	.word	index@(_Z14blurImgKernel2P6uchar3iiPfiS0_)
        /*005c*/ 	.word	0x00000000


	//----- nvinfo : EIATTR_MIN_STACK_SIZE
	.align		4
.L_16:
        /*0060*/ 	.byte	0x04, 0x12
        /*0062*/ 	.short	(.L_18 - .L_17)
	.align		4
.L_17:
        /*0064*/ 	.word	index@(_Z14blurImgKernel1P6uchar3iiPfiS0_)
        /*0068*/ 	.word	0x00000000
.L_18:


//--------------------- .nv.compat                --------------------------
	.section	.nv.compat,"",@"SHT_CUDA_COMPAT_INFO"
	.align	4
        /*0000*/ 	.byte	0x02, 0x09, 0x00, 0x00, 0x02, 0x02, 0x01, 0x00, 0x02, 0x05, 0x05, 0x00, 0x03, 0x07, 0x01, 0x01
        /*0010*/ 	.byte	0x02, 0x03, 0x00, 0x00, 0x02, 0x06, 0x01, 0x00, 0x04, 0x0b, 0x08, 0x00, 0x09, 0x00, 0x00, 0x00
        /*0020*/ 	.byte	0x00, 0x00, 0x00, 0x00


//--------------------- .nv.info._Z14blurImgKernel3P6uchar3iiiS0_ --------------------------
	.section	.nv.info._Z14blurImgKernel3P6uchar3iiiS0_,"",@"SHT_CUDA_INFO"
	.sectionflags	@""
	.align	4


	//----- nvinfo : EIATTR_CUDA_API_VERSION
	.align		4
        /*0000*/ 	.byte	0x04, 0x37
        /*0002*/ 	.short	(.L_20 - .L_19)
.L_19:
        /*0004*/ 	.word	0x00000082


	//----- nvinfo : EIATTR_KPARAM_INFO
	.align		4
.L_20:
        /*0008*/ 	.byte	0x04, 0x17
        /*000a*/ 	.short	(.L_22 - .L_21)
.L_21:
        /*000c*/ 	.word	0x00000000
        /*0010*/ 	.short	0x0004
        /*0012*/ 	.short	0x0018
        /*0014*/ 	.byte	0x00, 0xf5, 0x21, 0x00


	//----- nvinfo : EIATTR_KPARAM_INFO
	.align		4
.L_22:
        /*0018*/ 	.byte	0x04, 0x17
        /*001a*/ 	.short	(.L_24 - .L_23)
.L_23:
        /*001c*/ 	.word	0x00000000
        /*0020*/ 	.short	0x0003
        /*0022*/ 	.short	0x0010
        /*0024*/ 	.byte	0x00, 0xf0, 0x11, 0x00


	//----- nvinfo : EIATTR_KPARAM_INFO
	.align		4
.L_24:
        /*0028*/ 	.byte	0x04, 0x17
        /*002a*/ 	.short	(.L_26 - .L_25)
.L_25:
        /*002c*/ 	.word	0x00000000
        /*0030*/ 	.short	0x0002
        /*0032*/ 	.short	0x000c
        /*0034*/ 	.byte	0x00, 0xf0, 0x11, 0x00


	//----- nvinfo : EIATTR_KPARAM_INFO
	.align		4
.L_26:
        /*0038*/ 	.byte	0x04, 0x17
        /*003a*/ 	.short	(.L_28 - .L_27)
.L_27:
        /*003c*/ 	.word	0x00000000
        /*0040*/ 	.short	0x0001
        /*0042*/ 	.short	0x0008
        /*0044*/ 	.byte	0x00, 0xf0, 0x11, 0x00


	//----- nvinfo : EIATTR_KPARAM_INFO
	.align		4
.L_28:
        /*0048*/ 	.byte	0x04, 0x17
        /*004a*/ 	.short	(.L_30 - .L_29)
.L_29:
        /*004c*/ 	.word	0x00000000
        /*0050*/ 	.short	0x0000
        /*0052*/ 	.short	0x0000
        /*0054*/ 	.byte	0x00, 0xf5, 0x21, 0x00


	//----- nvinfo : EIATTR_SPARSE_MMA_MASK
	.align		4
.L_30:
        /*0058*/ 	.byte	0x03, 0x50
        /*005a*/ 	.short	0x0000


	//----- nvinfo : EIATTR_MAXREG_COUNT
	.align		4
        /*005c*/ 	.byte	0x03, 0x1b
        /*005e*/ 	.short	0x00ff


	//----- nvinfo : EIATTR_MERCURY_ISA_VERSION
	.align		4
        /*0060*/ 	.byte	0x03, 0x5f
        /*0062*/ 	.short	0x0101


	//----- nvinfo : EIATTR_VRC_CTA_INIT_COUNT
	.align		4
        /*0064*/ 	.byte	0x02, 0x4a
	.zero		1
	.zero		1


	//----- nvinfo : EIATTR_EXIT_INSTR_OFFSETS
	.align		4
        /*0068*/ 	.byte	0x04, 0x1c
        /*006a*/ 	.short	(.L_32 - .L_31)


	//   ....[0]....
.L_31:
        /*006c*/ 	.word	0x00000010


	//----- nvinfo : EIATTR_CBANK_PARAM_SIZE
	.align		4
.L_32:
        /*0070*/ 	.byte	0x03, 0x19
        /*0072*/ 	.short	0x0020


	//----- nvinfo : EIATTR_PARAM_CBANK
	.align		4
        /*0074*/ 	.byte	0x04, 0x0a
        /*0076*/ 	.short	(.L_34 - .L_33)
	.align		4
.L_33:
        /*0078*/ 	.word	index@(.nv.constant0._Z14blurImgKernel3P6uchar3iiiS0_)
        /*007c*/ 	.short	0x0380
        /*007e*/ 	.short	0x0020


	//----- nvinfo : EIATTR_SW_WAR
	.align		4
.L_34:
        /*0080*/ 	.byte	0x04, 0x36
        /*0082*/ 	.short	(.L_36 - .L_35)
.L_35:
        /*0084*/ 	.word	0x00000008
.L_36:


//--------------------- .nv.info._Z14blurImgKernel2P6uchar3iiPfiS0_ --------------------------
	.section	.nv.info._Z14blurImgKernel2P6uchar3iiPfiS0_,"",@"SHT_CUDA_INFO"
	.sectionflags	@""
	.align	4


	//----- nvinfo : EIATTR_CUDA_API_VERSION
	.align		4
        /*0000*/ 	.byte	0x04, 0x37
        /*0002*/ 	.short	(.L_38 - .L_37)
.L_37:
        /*0004*/ 	.word	0x00000082


	//----- nvinfo : EIATTR_KPARAM_INFO
	.align		4
.L_38:
        /*0008*/ 	.byte	0x04, 0x17
        /*000a*/ 	.short	(.L_40 - .L_39)
.L_39:
        /*000c*/ 	.word	0x00000000
        /*0010*/ 	.short	0x0005
        /*0012*/ 	.short	0x0020
        /*0014*/ 	.byte	0x00, 0xf5, 0x21, 0x00


	//----- nvinfo : EIATTR_KPARAM_INFO
	.align		4
.L_40:
        /*0018*/ 	.byte	0x04, 0x17
        /*001a*/ 	.short	(.L_42 - .L_41)
.L_41:
        /*001c*/ 	.word	0x00000000
        /*0020*/ 	.short	0x0004
        /*0022*/ 	.short	0x0018
        /*0024*/ 	.byte	0x00, 0xf0, 0x11, 0x00


	//----- nvinfo : EIATTR_KPARAM_INFO
	.align		4
.L_42:
        /*0028*/ 	.byte	0x04, 0x17
        /*002a*/ 	.short	(.L_44 - .L_43)
.L_43:
        /*002c*/ 	.word	0x00000000
        /*0030*/ 	.short	0x0003
        /*0032*/ 	.short	0x0010
        /*0034*/ 	.byte	0x00, 0xf5, 0x21, 0x00


	//----- nvinfo : EIATTR_KPARAM_INFO
	.align		4
.L_44:
        /*0038*/ 	.byte	0x04, 0x17
        /*003a*/ 	.short	(.L_46 - .L_45)
.L_45:
        /*003c*/ 	.word	0x00000000
        /*0040*/ 	.short	0x0002
        /*0042*/ 	.short	0x000c
        /*0044*/ 	.byte	0x00, 0xf0, 0x11, 0x00


	//----- nvinfo : EIATTR_KPARAM_INFO
	.align		4
.L_46:
        /*0048*/ 	.byte	0x04, 0x17
        /*004a*/ 	.short	(.L_48 - .L_47)
.L_47:
        /*004c*/ 	.word	0x00000000
        /*0050*/ 	.short	0x0001
        /*0052*/ 	.short	0x0008
        /*0054*/ 	.byte	0x00, 0xf0, 0x11, 0x00


	//----- nvinfo : EIATTR_KPARAM_INFO
	.align		4
.L_48:
        /*0058*/ 	.byte	0x04, 0x17
        /*005a*/ 	.short	(.L_50 - .L_49)
.L_49:
        /*005c*/ 	.word	0x00000000
        /*0060*/ 	.short	0x0000
        /*0062*/ 	.short	0x0000
        /*0064*/ 	.byte	0x00, 0xf5, 0x21, 0x00


	//----- nvinfo : EIATTR_SPARSE_MMA_MASK
	.align		4
.L_50:
        /*0068*/ 	.byte	0x03, 0x50
        /*006a*/ 	.short	0x0000


	//----- nvinfo : EIATTR_MAXREG_COUNT
	.align		4
        /*006c*/ 	.byte	0x03, 0x1b
        /*006e*/ 	.short	0x00ff


	//----- nvinfo : EIATTR_MERCURY_ISA_VERSION
	.align		4
        /*0070*/ 	.byte	0x03, 0x5f
        /*0072*/ 	.short	0x0101


	//----- nvinfo : EIATTR_VRC_CTA_INIT_COUNT
	.align		4
        /*0074*/ 	.byte	0x02, 0x4a
	.zero		1
	.zero		1


	//----- nvinfo : EIATTR_EXIT_INSTR_OFFSETS
	.align		4
        /*0078*/ 	.byte	0x04, 0x1c
        /*007a*/ 	.short	(.L_52 - .L_51)


	//   ....[0]....
.L_51:
        /*007c*/ 	.word	0x00000010


	//----- nvinfo : EIATTR_CBANK_PARAM_SIZE
	.align		4
.L_52:
        /*0080*/ 	.byte	0x03, 0x19
        /*0082*/ 	.short	0x0028


	//----- nvinfo : EIATTR_PARAM_CBANK
	.align		4
        /*0084*/ 	.byte	0x04, 0x0a
        /*0086*/ 	.short	(.L_54 - .L_53)
	.align		4
.L_53:
        /*0088*/ 	.word	index@(.nv.constant0._Z14blurImgKernel2P6uchar3iiPfiS0_)
        /*008c*/ 	.short	0x0380
        /*008e*/ 	.short	0x0028


	//----- nvinfo : EIATTR_SW_WAR
	.align		4
.L_54:
        /*0090*/ 	.byte	0x04, 0x36
        /*0092*/ 	.short	(.L_56 - .L_55)
.L_55:
        /*0094*/ 	.word	0x00000008
.L_56:


//--------------------- .nv.info._Z14blurImgKernel1P6uchar3iiPfiS0_ --------------------------
	.section	.nv.info._Z14blurImgKernel1P6uchar3iiPfiS0_,"",@"SHT_CUDA_INFO"
	.sectionflags	@""
	.align	4


	//----- nvinfo : EIATTR_CUDA_API_VERSION
	.align		4
        /*0000*/ 	.byte	0x04, 0x37
        /*0002*/ 	.short	(.L_58 - .L_57)
.L_57:
        /*0004*/ 	.word	0x00000082


	//----- nvinfo : EIATTR_KPARAM_INFO
	.align		4
.L_58:
        /*0008*/ 	.byte	0x04, 0x17
        /*000a*/ 	.short	(.L_60 - .L_59)
.L_59:
        /*000c*/ 	.word	0x00000000
        /*0010*/ 	.short	0x0005
        /*0012*/ 	.short	0x0020
        /*0014*/ 	.byte	0x00, 0xf5, 0x21, 0x00


	//----- nvinfo : EIATTR_KPARAM_INFO
	.align		4
.L_60:
        /*0018*/ 	.byte	0x04, 0x17
        /*001a*/ 	.short	(.L_62 - .L_61)
.L_61:
        /*001c*/ 	.word	0x00000000
        /*0020*/ 	.short	0x0004
        /*0022*/ 	.short	0x0018
        /*0024*/ 	.byte	0x00, 0xf0, 0x11, 0x00


	//----- nvinfo : EIATTR_KPARAM_INFO
	.align		4
.L_62:
        /*0028*/ 	.byte	0x04, 0x17
        /*002a*/ 	.short	(.L_64 - .L_63)
.L_63:
        /*002c*/ 	.word	0x00000000
        /*0030*/ 	.short	0x0003
        /*0032*/ 	.short	0x0010
        /*0034*/ 	.byte	0x00, 0xf5, 0x21, 0x00


	//----- nvinfo : EIATTR_KPARAM_INFO
	.align		4
.L_64:
        /*0038*/ 	.byte	0x04, 0x17
        /*003a*/ 	.short	(.L_66 - .L_65)
.L_65:
        /*003c*/ 	.word	0x00000000
        /*0040*/ 	.short	0x0002
        /*0042*/ 	.short	0x000c
        /*0044*/ 	.byte	0x00, 0xf0, 0x11, 0x00


	//----- nvinfo : EIATTR_KPARAM_INFO
	.align		4
.L_66:
        /*0048*/ 	.byte	0x04, 0x17
        /*004a*/ 	.short	(.L_68 - .L_67)
.L_67:
        /*004c*/ 	.word	0x00000000
        /*0050*/ 	.short	0x0001
        /*0052*/ 	.short	0x0008
        /*0054*/ 	.byte	0x00, 0xf0, 0x11, 0x00


	//----- nvinfo : EIATTR_KPARAM_INFO
	.align		4
.L_68:
        /*0058*/ 	.byte	0x04, 0x17
        /*005a*/ 	.short	(.L_70 - .L_69)
.L_69:
        /*005c*/ 	.word	0x00000000
        /*0060*/ 	.short	0x0000
        /*0062*/ 	.short	0x0000
        /*0064*/ 	.byte	0x00, 0xf5, 0x21, 0x00


	//----- nvinfo : EIATTR_SPARSE_MMA_MASK
	.align		4
.L_70:
        /*0068*/ 	.byte	0x03, 0x50
        /*006a*/ 	.short	0x0000


	//----- nvinfo : EIATTR_MAXREG_COUNT
	.align		4
        /*006c*/ 	.byte	0x03, 0x1b
        /*006e*/ 	.short	0x00ff


	//----- nvinfo : EIATTR_MERCURY_ISA_VERSION
	.align		4
        /*0070*/ 	.byte	0x03, 0x5f
        /*0072*/ 	.short	0x0101


	//----- nvinfo : EIATTR_VRC_CTA_INIT_COUNT
	.align		4
        /*0074*/ 	.byte	0x02, 0x4a
	.zero		1
	.zero		1


	//----- nvinfo : EIATTR_EXIT_INSTR_OFFSETS
	.align		4
        /*0078*/ 	.byte	0x04, 0x1c
        /*007a*/ 	.short	(.L_72 - .L_71)


	//   ....[0]....
.L_71:
        /*007c*/ 	.word	0x00000010


	//----- nvinfo : EIATTR_CBANK_PARAM_SIZE
	.align		4
.L_72:
        /*0080*/ 	.byte	0x03, 0x19
        /*0082*/ 	.short	0x0028


	//----- nvinfo : EIATTR_PARAM_CBANK
	.align		4
        /*0084*/ 	.byte	0x04, 0x0a
        /*0086*/ 	.short	(.L_74 - .L_73)
	.align		4
.L_73:
        /*0088*/ 	.word	index@(.nv.constant0._Z14blurImgKernel1P6uchar3iiPfiS0_)
        /*008c*/ 	.short	0x0380
        /*008e*/ 	.short	0x0028


	//----- nvinfo : EIATTR_SW_WAR
	.align		4
.L_74:
        /*0090*/ 	.byte	0x04, 0x36
        /*0092*/ 	.short	(.L_76 - .L_75)
.L_75:
        /*0094*/ 	.word	0x00000008
.L_76:


//--------------------- .nv.callgraph             --------------------------
	.section	.nv.callgraph,"",@"SHT_CUDA_CALLGRAPH"
	.align	4
	.sectionentsize	8
	.align		4
        /*0000*/ 	.word	0x00000000
	.align		4
        /*0004*/ 	.word	0xffffffff
	.align		4
        /*0008*/ 	.word	0x00000000
	.align		4
        /*000c*/ 	.word	0xfffffffe
	.align		4
        /*0010*/ 	.word	0x00000000
	.align		4
        /*0014*/ 	.word	0xfffffffd
	.align		4
        /*0018*/ 	.word	0x00000000
	.align		4
        /*001c*/ 	.word	0xfffffffc


//--------------------- .nv.constant3             --------------------------
	.section	.nv.constant3,"a",@progbits
	.align	4
.nv.constant3:
	.type		dc_filter,@object
	.size		dc_filter,(.L_0 - dc_filter)
dc_filter:
	.zero		324
.L_0:


//--------------------- .text._Z14blurImgKernel3P6uchar3iiiS0_ --------------------------
	.section	.text._Z14blurImgKernel3P6uchar3iiiS0_,"ax",@progbits
	.align	128
        .global         _Z14blurImgKernel3P6uchar3iiiS0_
        .type           _Z14blurImgKernel3P6uchar3iiiS0_,@function
        .size           _Z14blurImgKernel3P6uchar3iiiS0_,(.L_x_3 - _Z14blurImgKernel3P6uchar3iiiS0_)
        .other          _Z14blurImgKernel3P6uchar3iiiS0_,@"STO_CUDA_ENTRY STV_DEFAULT"
_Z14blurImgKernel3P6uchar3iiiS0_:
.text._Z14blurImgKernel3P6uchar3iiiS0_:
[----:B------:R-:W-:Y:S01]  /*0000*/  LDC R1, c[0x0][0x37c] ;  /* 0x0000df00ff017b82 */ /* 0x000fe20000000800 */
[----:B------:R-:W-:Y:S05]  /*0010*/  EXIT ;  /* 0x000000000000794d */ /* 0x000fea0003800000 */
.L_x_0:
[----:B------:R-:W-:-:S00]  /*0020*/  BRA `(.L_x_0) ;  /* 0xfffffffc00fc7947 */ /* 0x000fc0000383ffff */
[----:B------:R-:W-:-:S00]  /*0030*/  NOP ;  /* 0x0000000000007918 */ /* 0x000fc00000000000 */
        /* <DEDUP_REMOVED lines=12> */
.L_x_3:


//--------------------- .text._Z14blurImgKernel2P6uchar3iiPfiS0_ --------------------------
	.section	.text._Z14blurImgKernel2P6uchar3iiPfiS0_,"ax",@progbits
	.align	128
        .global         _Z14blurImgKernel2P6uchar3iiPfiS0_
        .type           _Z14blurImgKernel2P6uchar3iiPfiS0_,@function
        .size           _Z14blurImgKernel2P6uchar3iiPfiS0_,(.L_x_4 - _Z14blurImgKernel2P6uchar3iiPfiS0_)
        .other          _Z14blurImgKernel2P6uchar3iiPfiS0_,@"STO_CUDA_ENTRY STV_DEFAULT"
_Z14blurImgKernel2P6uchar3iiPfiS0_:
.text._Z14blurImgKernel2P6uchar3iiPfiS0_:
[----:B------:R-:W-:Y:S01]  /*0000*/  LDC R1, c[0x0][0x37c] ;  /* 0x0000df00ff017b82 */ /* 0x000fe20000000800 */
[----:B------:R-:W-:Y:S05]  /*0010*/  EXIT ;  /* 0x000000000000794d */ /* 0x000fea0003800000 */
.L_x_1:
        /* <DEDUP_REMOVED lines=14> */
.L_x_4:


//--------------------- .text._Z14blurImgKernel1P6uchar3iiPfiS0_ --------------------------
	.section	.text._Z14blurImgKernel1P6uchar3iiPfiS0_,"ax",@progbits
	.align	128
        .global         _Z14blurImgKernel1P6uchar3iiPfiS0_
        .type           _Z14blurImgKernel1P6uchar3iiPfiS0_,@function
        .size           _Z14blurImgKernel1P6uchar3iiPfiS0_,(.L_x_5 - _Z14blurImgKernel1P6uchar3iiPfiS0_)
        .other          _Z14blurImgKernel1P6uchar3iiPfiS0_,@"STO_CUDA_ENTRY STV_DEFAULT"
_Z14blurImgKernel1P6uchar3iiPfiS0_:
.text._Z14blurImgKernel1P6uchar3iiPfiS0_:
[----:B------:R-:W-:Y:S01]  /*0000*/  LDC R1, c[0x0][0x37c] ;  /* 0x0000df00ff017b82 */ /* 0x000fe20000000800 */
[----:B------:R-:W-:Y:S05]  /*0010*/  EXIT ;  /* 0x000000000000794d */ /* 0x000fea0003800000 */
.L_x_2:
        /* <DEDUP_REMOVED lines=14> */
.L_x_5:


//--------------------- .nv.shared.reserved.0     --------------------------
	.section	.nv.shared.reserved.0,"aw",@nobits
	.weak		__nv_reservedSMEM_offset_0_alias
	.size		__nv_reservedSMEM_offset_0_alias, 0, 64
	.other		__nv_reservedSMEM_offset_0_alias,@"STO_CUDA_RESERVED_SHARED STV_DEFAULT"
__nv_reservedSMEM_offset_0_alias:
	.zero		0
	.zero		64


//--------------------- .nv.constant0._Z14blurImgKernel3P6uchar3iiiS0_ --------------------------
	.section	.nv.constant0._Z14blurImgKernel3P6uchar3iiiS0_,"a",@progbits
	.sectionflags	@""
	.align	4
.nv.constant0._Z14blurImgKernel3P6uchar3iiiS0_:
	.zero		928


//--------------------- .nv.constant0._Z14blurImgKernel2P6uchar3iiPfiS0_ --------------------------
	.section	.nv.constant0._Z14blurImgKernel2P6uchar3iiPfiS0_,"a",@progbits
	.sectionflags	@""
	.align	4
.nv.constant0._Z14blurImgKernel2P6uchar3iiPfiS0_:
	.zero		936


//--------------------- .nv.constant0._Z14blurImgKernel1P6uchar3iiPfiS0_ --------------------------
	.section	.nv.constant0._Z14blurImgKernel1P6uchar3iiPfiS0_,"a",@progbits
	.sectionflags	@""
	.align	4
.nv.constant0._Z14blurImgKernel1P6uchar3iiPfiS0_:
	.zero		936


//--------------------- SYMBOLS --------------------------

	.type		.nv.reservedSmem.offset0,@object
	.size		.nv.reservedSmem.offset0,0x4
